//
// Generated by NVIDIA NVVM Compiler
//
// Compiler Build ID: CL-36424714
// Cuda compilation tools, release 13.0, V13.0.88
// Based on NVVM 20.0.0
//

.version 9.0
.target sm_100
.address_size 64

	// .globl	ConvertRgb24ToGray8
// _ZZ28ApplyU8LookupTablePerChannelE3lut has been demoted

.visible .entry ConvertRgb24ToGray8(
	.param .u64 .ptr .align 1 ConvertRgb24ToGray8_param_0,
	.param .u64 .ptr .align 1 ConvertRgb24ToGray8_param_1,
	.param .f64 ConvertRgb24ToGray8_param_2,
	.param .f64 ConvertRgb24ToGray8_param_3,
	.param .f64 ConvertRgb24ToGray8_param_4,
	.param .u32 ConvertRgb24ToGray8_param_5
)
{
	.reg .pred 	%p<4>;
	.reg .b16 	%rs<6>;
	.reg .b32 	%r<8>;
	.reg .b64 	%rd<13>;
	.reg .b64 	%fd<10>;

	ld.param.u64 	%rd2, [ConvertRgb24ToGray8_param_0];
	ld.param.u64 	%rd3, [ConvertRgb24ToGray8_param_1];
	ld.param.f64 	%fd2, [ConvertRgb24ToGray8_param_2];
	ld.param.f64 	%fd3, [ConvertRgb24ToGray8_param_3];
	ld.param.f64 	%fd4, [ConvertRgb24ToGray8_param_4];
	ld.param.u32 	%r2, [ConvertRgb24ToGray8_param_5];
	cvta.to.global.u64 	%rd1, %rd3;
	mov.u32 	%r3, %ntid.x;
	mov.u32 	%r4, %ctaid.x;
	mov.u32 	%r5, %tid.x;
	mad.lo.s32 	%r1, %r3, %r4, %r5;
	setp.ge.s32 	%p1, %r1, %r2;
	@%p1 bra 	$L__BB0_6;
	cvta.to.global.u64 	%rd4, %rd2;
	mul.lo.s32 	%r6, %r1, 3;
	cvt.s64.s32 	%rd5, %r6;
	add.s64 	%rd6, %rd4, %rd5;
	ld.global.s8 	%rs1, [%rd6];
	cvt.rn.f64.s16 	%fd5, %rs1;
	ld.global.s8 	%rs2, [%rd6+1];
	cvt.rn.f64.s16 	%fd6, %rs2;
	mul.f64 	%fd7, %fd3, %fd6;
	fma.rn.f64 	%fd8, %fd2, %fd5, %fd7;
	ld.global.s8 	%rs3, [%rd6+2];
	cvt.rn.f64.s16 	%fd9, %rs3;
	fma.rn.f64 	%fd1, %fd4, %fd9, %fd8;
	setp.ltu.f64 	%p2, %fd1, 0d406FE00000000000;
	@%p2 bra 	$L__BB0_3;
	cvt.s64.s32 	%rd7, %r1;
	add.s64 	%rd8, %rd1, %rd7;
	mov.b16 	%rs4, 255;
	st.global.u8 	[%rd8], %rs4;
	bra.uni 	$L__BB0_6;
$L__BB0_3:
	setp.gtu.f64 	%p3, %fd1, 0d0000000000000000;
	@%p3 bra 	$L__BB0_5;
	cvt.s64.s32 	%rd9, %r1;
	add.s64 	%rd10, %rd1, %rd9;
	mov.b16 	%rs5, 0;
	st.global.u8 	[%rd10], %rs5;
	bra.uni 	$L__BB0_6;
$L__BB0_5:
	cvt.rzi.s32.f64 	%r7, %fd1;
	cvt.s64.s32 	%rd11, %r1;
	add.s64 	%rd12, %rd1, %rd11;
	st.global.u8 	[%rd12], %r7;
$L__BB0_6:
	ret;

}
	// .globl	ConvertGray8ToRgb24
.visible .entry ConvertGray8ToRgb24(
	.param .u64 .ptr .align 1 ConvertGray8ToRgb24_param_0,
	.param .u64 .ptr .align 1 ConvertGray8ToRgb24_param_1,
	.param .u32 ConvertGray8ToRgb24_param_2
)
{
	.reg .pred 	%p<2>;
	.reg .b16 	%rs<3>;
	.reg .b32 	%r<7>;
	.reg .b64 	%rd<9>;

	ld.param.u64 	%rd1, [ConvertGray8ToRgb24_param_0];
	ld.param.u64 	%rd2, [ConvertGray8ToRgb24_param_1];
	ld.param.u32 	%r2, [ConvertGray8ToRgb24_param_2];
	mov.u32 	%r3, %ntid.x;
	mov.u32 	%r4, %ctaid.x;
	mov.u32 	%r5, %tid.x;
	mad.lo.s32 	%r1, %r3, %r4, %r5;
	setp.ge.s32 	%p1, %r1, %r2;
	@%p1 bra 	$L__BB1_2;
	cvta.to.global.u64 	%rd3, %rd1;
	cvta.to.global.u64 	%rd4, %rd2;
	mul.lo.s32 	%r6, %r1, 3;
	cvt.s64.s32 	%rd5, %r1;
	add.s64 	%rd6, %rd3, %rd5;
	ld.global.u8 	%rs1, [%rd6];
	cvt.s64.s32 	%rd7, %r6;
	add.s64 	%rd8, %rd4, %rd7;
	st.global.u8 	[%rd8], %rs1;
	st.global.u8 	[%rd8+1], %rs1;
	ld.global.u8 	%rs2, [%rd6];
	st.global.u8 	[%rd8+2], %rs2;
$L__BB1_2:
	ret;

}
	// .globl	Invert
.visible .entry Invert(
	.param .u64 .ptr .align 1 Invert_param_0,
	.param .u64 .ptr .align 1 Invert_param_1,
	.param .u32 Invert_param_2
)
{
	.reg .pred 	%p<2>;
	.reg .b16 	%rs<3>;
	.reg .b32 	%r<6>;
	.reg .b64 	%rd<8>;

	ld.param.u64 	%rd1, [Invert_param_0];
	ld.param.u64 	%rd2, [Invert_param_1];
	ld.param.u32 	%r2, [Invert_param_2];
	mov.u32 	%r3, %ntid.x;
	mov.u32 	%r4, %ctaid.x;
	mov.u32 	%r5, %tid.x;
	mad.lo.s32 	%r1, %r3, %r4, %r5;
	setp.ge.s32 	%p1, %r1, %r2;
	@%p1 bra 	$L__BB2_2;
	cvta.to.global.u64 	%rd3, %rd1;
	cvta.to.global.u64 	%rd4, %rd2;
	cvt.s64.s32 	%rd5, %r1;
	add.s64 	%rd6, %rd3, %rd5;
	ld.global.u8 	%rs1, [%rd6];
	not.b16 	%rs2, %rs1;
	add.s64 	%rd7, %rd4, %rd5;
	st.global.u8 	[%rd7], %rs2;
$L__BB2_2:
	ret;

}
	// .globl	ApplyThreshold
.visible .entry ApplyThreshold(
	.param .u64 .ptr .align 1 ApplyThreshold_param_0,
	.param .u64 .ptr .align 1 ApplyThreshold_param_1,
	.param .u32 ApplyThreshold_param_2,
	.param .u32 ApplyThreshold_param_3
)
{
	.reg .pred 	%p<3>;
	.reg .b16 	%rs<3>;
	.reg .b32 	%r<8>;
	.reg .b64 	%rd<11>;

	ld.param.u64 	%rd2, [ApplyThreshold_param_0];
	ld.param.u64 	%rd3, [ApplyThreshold_param_1];
	ld.param.u32 	%r2, [ApplyThreshold_param_2];
	ld.param.u32 	%r3, [ApplyThreshold_param_3];
	cvta.to.global.u64 	%rd1, %rd3;
	mov.u32 	%r4, %ntid.x;
	mov.u32 	%r5, %ctaid.x;
	mov.u32 	%r6, %tid.x;
	mad.lo.s32 	%r1, %r4, %r5, %r6;
	setp.ge.s32 	%p1, %r1, %r3;
	@%p1 bra 	$L__BB3_4;
	cvta.to.global.u64 	%rd4, %rd2;
	cvt.s64.s32 	%rd5, %r1;
	add.s64 	%rd6, %rd4, %rd5;
	ld.global.s8 	%r7, [%rd6];
	setp.le.s32 	%p2, %r2, %r7;
	@%p2 bra 	$L__BB3_3;
	add.s64 	%rd10, %rd1, %rd5;
	mov.b16 	%rs2, 0;
	st.global.u8 	[%rd10], %rs2;
	bra.uni 	$L__BB3_4;
$L__BB3_3:
	add.s64 	%rd8, %rd1, %rd5;
	mov.b16 	%rs1, 255;
	st.global.u8 	[%rd8], %rs1;
$L__BB3_4:
	ret;

}
	// .globl	AdjustBrightness
.visible .entry AdjustBrightness(
	.param .u64 .ptr .align 1 AdjustBrightness_param_0,
	.param .u64 .ptr .align 1 AdjustBrightness_param_1,
	.param .u32 AdjustBrightness_param_2,
	.param .u32 AdjustBrightness_param_3
)
{
	.reg .pred 	%p<4>;
	.reg .b16 	%rs<3>;
	.reg .b32 	%r<9>;
	.reg .b64 	%rd<13>;

	ld.param.u64 	%rd2, [AdjustBrightness_param_0];
	ld.param.u64 	%rd3, [AdjustBrightness_param_1];
	ld.param.u32 	%r3, [AdjustBrightness_param_2];
	ld.param.u32 	%r4, [AdjustBrightness_param_3];
	cvta.to.global.u64 	%rd1, %rd3;
	mov.u32 	%r5, %ntid.x;
	mov.u32 	%r6, %ctaid.x;
	mov.u32 	%r7, %tid.x;
	mad.lo.s32 	%r1, %r5, %r6, %r7;
	setp.ge.s32 	%p1, %r1, %r4;
	@%p1 bra 	$L__BB4_6;
	cvta.to.global.u64 	%rd4, %rd2;
	cvt.s64.s32 	%rd5, %r1;
	add.s64 	%rd6, %rd4, %rd5;
	ld.global.s8 	%r8, [%rd6];
	add.s32 	%r2, %r3, %r8;
	setp.gt.s32 	%p2, %r2, -1;
	@%p2 bra 	$L__BB4_3;
	add.s64 	%rd12, %rd1, %rd5;
	mov.b16 	%rs2, 0;
	st.global.u8 	[%rd12], %rs2;
	bra.uni 	$L__BB4_6;
$L__BB4_3:
	setp.lt.u32 	%p3, %r2, 256;
	@%p3 bra 	$L__BB4_5;
	add.s64 	%rd10, %rd1, %rd5;
	mov.b16 	%rs1, 255;
	st.global.u8 	[%rd10], %rs1;
	bra.uni 	$L__BB4_6;
$L__BB4_5:
	add.s64 	%rd8, %rd1, %rd5;
	st.global.u8 	[%rd8], %r2;
$L__BB4_6:
	ret;

}
	// .globl	AdjustContrast
.visible .entry AdjustContrast(
	.param .u64 .ptr .align 1 AdjustContrast_param_0,
	.param .u64 .ptr .align 1 AdjustContrast_param_1,
	.param .u32 AdjustContrast_param_2,
	.param .u32 AdjustContrast_param_3
)
{
	.reg .pred 	%p<4>;
	.reg .b16 	%rs<4>;
	.reg .b32 	%r<8>;
	.reg .b32 	%f<6>;
	.reg .b64 	%rd<13>;
	.reg .b64 	%fd<5>;

	ld.param.u64 	%rd2, [AdjustContrast_param_0];
	ld.param.u64 	%rd3, [AdjustContrast_param_1];
	ld.param.u32 	%r2, [AdjustContrast_param_2];
	ld.param.u32 	%r3, [AdjustContrast_param_3];
	cvta.to.global.u64 	%rd1, %rd3;
	mov.u32 	%r4, %ntid.x;
	mov.u32 	%r5, %ctaid.x;
	mov.u32 	%r6, %tid.x;
	mad.lo.s32 	%r1, %r4, %r5, %r6;
	setp.ge.s32 	%p1, %r1, %r3;
	@%p1 bra 	$L__BB5_6;
	cvta.to.global.u64 	%rd4, %rd2;
	cvt.rn.f64.s32 	%fd1, %r2;
	cvt.s64.s32 	%rd5, %r1;
	add.s64 	%rd6, %rd4, %rd5;
	ld.global.s8 	%rs1, [%rd6];
	cvt.rn.f64.s16 	%fd2, %rs1;
	add.f64 	%fd3, %fd2, 0dC060000000000000;
	fma.rn.f64 	%fd4, %fd3, %fd1, 0d4060000000000000;
	cvt.rn.f32.f64 	%f1, %fd4;
	setp.leu.f32 	%p2, %f1, 0f437F0000;
	@%p2 bra 	$L__BB5_3;
	add.s64 	%rd12, %rd1, %rd5;
	mov.b16 	%rs3, 255;
	st.global.u8 	[%rd12], %rs3;
	bra.uni 	$L__BB5_6;
$L__BB5_3:
	setp.geu.f32 	%p3, %f1, 0f00000000;
	@%p3 bra 	$L__BB5_5;
	add.s64 	%rd10, %rd1, %rd5;
	mov.b16 	%rs2, 0;
	st.global.u8 	[%rd10], %rs2;
	bra.uni 	$L__BB5_6;
$L__BB5_5:
	mov.f32 	%f2, 0f3F000000;
	copysign.f32 	%f3, %f1, %f2;
	add.rz.f32 	%f4, %f1, %f3;
	cvt.rzi.f32.f32 	%f5, %f4;
	cvt.rzi.s32.f32 	%r7, %f5;
	add.s64 	%rd8, %rd1, %rd5;
	st.global.u8 	[%rd8], %r7;
$L__BB5_6:
	ret;

}
	// .globl	ApplyU8LookupTablePerChannel
.visible .entry ApplyU8LookupTablePerChannel(
	.param .u64 .ptr .align 1 ApplyU8LookupTablePerChannel_param_0,
	.param .u64 .ptr .align 1 ApplyU8LookupTablePerChannel_param_1,
	.param .u64 .ptr .align 1 ApplyU8LookupTablePerChannel_param_2,
	.param .u32 ApplyU8LookupTablePerChannel_param_3
)
{
	.reg .pred 	%p<3>;
	.reg .b16 	%rs<3>;
	.reg .b32 	%r<11>;
	.reg .b64 	%rd<12>;
	// demoted variable
	.shared .align 1 .b8 _ZZ28ApplyU8LookupTablePerChannelE3lut[256];
	ld.param.u64 	%rd1, [ApplyU8LookupTablePerChannel_param_0];
	ld.param.u64 	%rd2, [ApplyU8LookupTablePerChannel_param_1];
	ld.param.u64 	%rd3, [ApplyU8LookupTablePerChannel_param_2];
	ld.param.u32 	%r3, [ApplyU8LookupTablePerChannel_param_3];
	mov.u32 	%r1, %tid.x;
	setp.gt.u32 	%p1, %r1, 255;
	@%p1 bra 	$L__BB6_2;
	cvta.to.global.u64 	%rd4, %rd3;
	cvt.u64.u32 	%rd5, %r1;
	add.s64 	%rd6, %rd4, %rd5;
	ld.global.u8 	%rs1, [%rd6];
	mov.u32 	%r4, _ZZ28ApplyU8LookupTablePerChannelE3lut;
	add.s32 	%r5, %r4, %r1;
	st.shared.u8 	[%r5], %rs1;
$L__BB6_2:
	bar.sync 	0;
	mov.u32 	%r6, %ntid.x;
	mov.u32 	%r7, %ctaid.x;
	mad.lo.s32 	%r2, %r6, %r7, %r1;
	setp.ge.s32 	%p2, %r2, %r3;
	@%p2 bra 	$L__BB6_4;
	cvt.s64.s32 	%rd7, %r2;
	cvta.to.global.u64 	%rd8, %rd1;
	add.s64 	%rd9, %rd8, %rd7;
	ld.global.s8 	%r8, [%rd9];
	mov.u32 	%r9, _ZZ28ApplyU8LookupTablePerChannelE3lut;
	add.s32 	%r10, %r9, %r8;
	ld.shared.u8 	%rs2, [%r10];
	cvta.to.global.u64 	%rd10, %rd2;
	add.s64 	%rd11, %rd10, %rd7;
	st.global.u8 	[%rd11], %rs2;
$L__BB6_4:
	ret;

}


// ===== COMPILED SASS (sm_100) =====

	.target	sm_100

	.elftype	@"ET_EXEC"


//--------------------- .note.nv.tkinfo           --------------------------
	.section	.note.nv.tkinfo,"",@"SHT_NOTE"
	.sectionflags	@"SHF_NOTE_NV_TKINFO"
	.tkinfo
        /*0018*/ 	.word	0x00000002
        /*0030*/ 	.string	""
        /*0030*/ 	.string	"ptxas"
        /*0030*/ 	.string	"Cuda compilation tools, release 13.0, V13.0.88"
        /*0030*/ 	.string	"Build cuda_13.0.r13.0/compiler.36424714_0"
        /*0030*/ 	.string	"-arch sm_100 -m 64 "



//--------------------- .note.nv.cuinfo           --------------------------
	.section	.note.nv.cuinfo,"",@"SHT_NOTE"
	.sectionflags	@"SHF_NOTE_NV_CUINFO"
        /*0018*/ 	.short	0x0002
        /*001a*/ 	.short	0x0064
        /*001c*/ 	.short	0x0082
	.zero		2


//--------------------- .nv.info                  --------------------------
	.section	.nv.info,"",@"SHT_CUDA_INFO"
	.align	4


	//----- nvinfo : EIATTR_REGCOUNT
	.align		4
        /*0000*/ 	.byte	0x04, 0x2f
        /*0002*/ 	.short	(.L_1 - .L_0)
	.align		4
.L_0:
        /*0004*/ 	.word	index@(ConvertRgb24ToGray8)
        /*0008*/ 	.word	0x0000000e


	//----- nvinfo : EIATTR_FRAME_SIZE
	.align		4
.L_1:
        /*000c*/ 	.byte	0x04, 0x11
        /*000e*/ 	.short	(.L_3 - .L_2)
	.align		4
.L_2:
        /*0010*/ 	.word	index@(ConvertRgb24ToGray8)
        /*0014*/ 	.word	0x00000000


	//----- nvinfo : EIATTR_REGCOUNT
	.align		4
.L_3:
        /*0018*/ 	.byte	0x04, 0x2f
        /*001a*/ 	.short	(.L_5 - .L_4)
	.align		4
.L_4:
        /*001c*/ 	.word	index@(ConvertGray8ToRgb24)
        /*0020*/ 	.word	0x0000000c


	//----- nvinfo : EIATTR_FRAME_SIZE
	.align		4
.L_5:
        /*0024*/ 	.byte	0x04, 0x11
        /*0026*/ 	.short	(.L_7 - .L_6)
	.align		4
.L_6:
        /*0028*/ 	.word	index@(ConvertGray8ToRgb24)
        /*002c*/ 	.word	0x00000000


	//----- nvinfo : EIATTR_REGCOUNT
	.align		4
.L_7:
        /*0030*/ 	.byte	0x04, 0x2f
        /*0032*/ 	.short	(.L_9 - .L_8)
	.align		4
.L_8:
        /*0034*/ 	.word	index@(Invert)
        /*0038*/ 	.word	0x0000000a


	//----- nvinfo : EIATTR_FRAME_SIZE
	.align		4
.L_9:
        /*003c*/ 	.byte	0x04, 0x11
        /*003e*/ 	.short	(.L_11 - .L_10)
	.align		4
.L_10:
        /*0040*/ 	.word	index@(Invert)
        /*0044*/ 	.word	0x00000000


	//----- nvinfo : EIATTR_REGCOUNT
	.align		4
.L_11:
        /*0048*/ 	.byte	0x04, 0x2f
        /*004a*/ 	.short	(.L_13 - .L_12)
	.align		4
.L_12:
        /*004c*/ 	.word	index@(ApplyThreshold)
        /*0050*/ 	.word	0x0000000a


	//----- nvinfo : EIATTR_FRAME_SIZE
	.align		4
.L_13:
        /*0054*/ 	.byte	0x04, 0x11
        /*0056*/ 	.short	(.L_15 - .L_14)
	.align		4
.L_14:
        /*0058*/ 	.word	index@(ApplyThreshold)
        /*005c*/ 	.word	0x00000000


	//----- nvinfo : EIATTR_REGCOUNT
	.align		4
.L_15:
        /*0060*/ 	.byte	0x04, 0x2f
        /*0062*/ 	.short	(.L_17 - .L_16)
	.align		4
.L_16:
        /*0064*/ 	.word	index@(AdjustBrightness)
        /*0068*/ 	.word	0x0000000c


	//----- nvinfo : EIATTR_FRAME_SIZE
	.align		4
.L_17:
        /*006c*/ 	.byte	0x04, 0x11
        /*006e*/ 	.short	(.L_19 - .L_18)
	.align		4
.L_18:
        /*0070*/ 	.word	index@(AdjustBrightness)
        /*0074*/ 	.word	0x00000000


	//----- nvinfo : EIATTR_REGCOUNT
	.align		4
.L_19:
        /*0078*/ 	.byte	0x04, 0x2f
        /*007a*/ 	.short	(.L_21 - .L_20)
	.align		4
.L_20:
        /*007c*/ 	.word	index@(AdjustContrast)
        /*0080*/ 	.word	0x0000000d


	//----- nvinfo : EIATTR_FRAME_SIZE
	.align		4
.L_21:
        /*0084*/ 	.byte	0x04, 0x11
        /*0086*/ 	.short	(.L_23 - .L_22)
	.align		4
.L_22:
        /*0088*/ 	.word	index@(AdjustContrast)
        /*008c*/ 	.word	0x00000000


	//----- nvinfo : EIATTR_REGCOUNT
	.align		4
.L_23:
        /*0090*/ 	.byte	0x04, 0x2f
        /*0092*/ 	.short	(.L_25 - .L_24)
	.align		4
.L_24:
        /*0094*/ 	.word	index@(ApplyU8LookupTablePerChannel)
        /*0098*/ 	.word	0x0000000a


	//----- nvinfo : EIATTR_FRAME_SIZE
	.align		4
.L_25:
        /*009c*/ 	.byte	0x04, 0x11
        /*009e*/ 	.short	(.L_27 - .L_26)
	.align		4
.L_26:
        /*00a0*/ 	.word	index@(ApplyU8LookupTablePerChannel)
        /*00a4*/ 	.word	0x00000000


	//----- nvinfo : EIATTR_MIN_STACK_SIZE
	.align		4
.L_27:
        /*00a8*/ 	.byte	0x04, 0x12
        /*00aa*/ 	.short	(.L_29 - .L_28)
	.align		4
.L_28:
        /*00ac*/ 	.word	index@(ApplyU8LookupTablePerChannel)
        /*00b0*/ 	.word	0x00000000


	//----- nvinfo : EIATTR_MIN_STACK_SIZE
	.align		4
.L_29:
        /*00b4*/ 	.byte	0x04, 0x12
        /*00b6*/ 	.short	(.L_31 - .L_30)
	.align		4
.L_30:
        /*00b8*/ 	.word	index@(AdjustContrast)
        /*00bc*/ 	.word	0x00000000


	//----- nvinfo : EIATTR_MIN_STACK_SIZE
	.align		4
.L_31:
        /*00c0*/ 	.byte	0x04, 0x12
        /*00c2*/ 	.short	(.L_33 - .L_32)
	.align		4
.L_32:
        /*00c4*/ 	.word	index@(AdjustBrightness)
        /*00c8*/ 	.word	0x00000000


	//----- nvinfo : EIATTR_MIN_STACK_SIZE
	.align		4
.L_33:
        /*00cc*/ 	.byte	0x04, 0x12
        /*00ce*/ 	.short	(.L_35 - .L_34)
	.align		4
.L_34:
        /*00d0*/ 	.word	index@(ApplyThreshold)
        /*00d4*/ 	.word	0x00000000


	//----- nvinfo : EIATTR_MIN_STACK_SIZE
	.align		4
.L_35:
        /*00d8*/ 	.byte	0x04, 0x12
        /*00da*/ 	.short	(.L_37 - .L_36)
	.align		4
.L_36:
        /*00dc*/ 	.word	index@(Invert)
        /*00e0*/ 	.word	0x00000000


	//----- nvinfo : EIATTR_MIN_STACK_SIZE
	.align		4
.L_37:
        /*00e4*/ 	.byte	0x04, 0x12
        /*00e6*/ 	.short	(.L_39 - .L_38)
	.align		4
.L_38:
        /*00e8*/ 	.word	index@(ConvertGray8ToRgb24)
        /*00ec*/ 	.word	0x00000000


	//----- nvinfo : EIATTR_MIN_STACK_SIZE
	.align		4
.L_39:
        /*00f0*/ 	.byte	0x04, 0x12
        /*00f2*/ 	.short	(.L_41 - .L_40)
	.align		4
.L_40:
        /*00f4*/ 	.word	index@(ConvertRgb24ToGray8)
        /*00f8*/ 	.word	0x00000000
.L_41:


//--------------------- .nv.compat                --------------------------
	.section	.nv.compat,"",@"SHT_CUDA_COMPAT_INFO"
	.align	4
        /*0000*/ 	.byte	0x02, 0x09, 0x00, 0x00, 0x02, 0x02, 0x01, 0x00, 0x02, 0x05, 0x05, 0x00, 0x03, 0x07, 0x01, 0x01
        /*0010*/ 	.byte	0x02, 0x03, 0x00, 0x00, 0x02, 0x06, 0x01, 0x00, 0x04, 0x0b, 0x08, 0x00, 0x01, 0x00, 0x00, 0x00
        /*0020*/ 	.byte	0x00, 0x00, 0x00, 0x00


//--------------------- .nv.info.ApplyU8LookupTablePerChannel --------------------------
	.section	.nv.info.ApplyU8LookupTablePerChannel,"",@"SHT_CUDA_INFO"
	.sectionflags	@""
	.align	4


	//----- nvinfo : EIATTR_CUDA_API_VERSION
	.align		4
        /*0000*/ 	.byte	0x04, 0x37
        /*0002*/ 	.short	(.L_43 - .L_42)
.L_42:
        /*0004*/ 	.word	0x00000082


	//----- nvinfo : EIATTR_KPARAM_INFO
	.align		4
.L_43:
        /*0008*/ 	.byte	0x04, 0x17
        /*000a*/ 	.short	(.L_45 - .L_44)
.L_44:
        /*000c*/ 	.word	0x00000000
        /*0010*/ 	.short	0x0003
        /*0012*/ 	.short	0x0018
        /*0014*/ 	.byte	0x00, 0xf0, 0x11, 0x00


	//----- nvinfo : EIATTR_KPARAM_INFO
	.align		4
.L_45:
        /*0018*/ 	.byte	0x04, 0x17
        /*001a*/ 	.short	(.L_47 - .L_46)
.L_46:
        /*001c*/ 	.word	0x00000000
        /*0020*/ 	.short	0x0002
        /*0022*/ 	.short	0x0010
        /*0024*/ 	.byte	0x00, 0xf5, 0x21, 0x00


	//----- nvinfo : EIATTR_KPARAM_INFO
	.align		4
.L_47:
        /*0028*/ 	.byte	0x04, 0x17
        /*002a*/ 	.short	(.L_49 - .L_48)
.L_48:
        /*002c*/ 	.word	0x00000000
        /*0030*/ 	.short	0x0001
        /*0032*/ 	.short	0x0008
        /*0034*/ 	.byte	0x00, 0xf5, 0x21, 0x00


	//----- nvinfo : EIATTR_KPARAM_INFO
	.align		4
.L_49:
        /*0038*/ 	.byte	0x04, 0x17
        /*003a*/ 	.short	(.L_51 - .L_50)
.L_50:
        /*003c*/ 	.word	0x00000000
        /*0040*/ 	.short	0x0000
        /*0042*/ 	.short	0x0000
        /*0044*/ 	.byte	0x00, 0xf5, 0x21, 0x00


	//----- nvinfo : EIATTR_SPARSE_MMA_MASK
	.align		4
.L_51:
        /*0048*/ 	.byte	0x03, 0x50
        /*004a*/ 	.short	0x0000


	//----- nvinfo : EIATTR_MAXREG_COUNT
	.align		4
        /*004c*/ 	.byte	0x03, 0x1b
        /*004e*/ 	.short	0x00ff


	//----- nvinfo : EIATTR_NUM_BARRIERS
	.align		4
        /*0050*/ 	.byte	0x02, 0x4c
        /*0052*/ 	.byte	0x01
	.zero		1


	//----- nvinfo : EIATTR_MERCURY_ISA_VERSION
	.align		4
        /*0054*/ 	.byte	0x03, 0x5f
        /*0056*/ 	.short	0x0101


	//----- nvinfo : EIATTR_VRC_CTA_INIT_COUNT
	.align		4
        /*0058*/ 	.byte	0x02, 0x4a
	.zero		1
	.zero		1


	//----- nvinfo : EIATTR_EXIT_INSTR_OFFSETS
	.align		4
        /*005c*/ 	.byte	0x04, 0x1c
        /*005e*/ 	.short	(.L_53 - .L_52)


	//   ....[0]....
.L_52:
        /*0060*/ 	.word	0x00000130


	//   ....[1]....
        /*0064*/ 	.word	0x00000200


	//----- nvinfo : EIATTR_CBANK_PARAM_SIZE
	.align		4
.L_53:
        /*0068*/ 	.byte	0x03, 0x19
        /*006a*/ 	.short	0x001c


	//----- nvinfo : EIATTR_PARAM_CBANK
	.align		4
        /*006c*/ 	.byte	0x04, 0x0a
        /*006e*/ 	.short	(.L_55 - .L_54)
	.align		4
.L_54:
        /*0070*/ 	.word	index@(.nv.constant0.ApplyU8LookupTablePerChannel)
        /*0074*/ 	.short	0x0380
        /*0076*/ 	.short	0x001c


	//----- nvinfo : EIATTR_SW_WAR
	.align		4
.L_55:
        /*0078*/ 	.byte	0x04, 0x36
        /*007a*/ 	.short	(.L_57 - .L_56)
.L_56:
        /*007c*/ 	.word	0x00000008
.L_57:


//--------------------- .nv.info.AdjustContrast   --------------------------
	.section	.nv.info.AdjustContrast,"",@"SHT_CUDA_INFO"
	.sectionflags	@""
	.align	4


	//----- nvinfo : EIATTR_CUDA_API_VERSION
	.align		4
        /*0000*/ 	.byte	0x04, 0x37
        /*0002*/ 	.short	(.L_59 - .L_58)
.L_58:
        /*0004*/ 	.word	0x00000082


	//----- nvinfo : EIATTR_KPARAM_INFO
	.align		4
.L_59:
        /*0008*/ 	.byte	0x04, 0x17
        /*000a*/ 	.short	(.L_61 - .L_60)
.L_60:
        /*000c*/ 	.word	0x00000000
        /*0010*/ 	.short	0x0003
        /*0012*/ 	.short	0x0014
        /*0014*/ 	.byte	0x00, 0xf0, 0x11, 0x00


	//----- nvinfo : EIATTR_KPARAM_INFO
	.align		4
.L_61:
        /*0018*/ 	.byte	0x04, 0x17
        /*001a*/ 	.short	(.L_63 - .L_62)
.L_62:
        /*001c*/ 	.word	0x00000000
        /*0020*/ 	.short	0x0002
        /*0022*/ 	.short	0x0010
        /*0024*/ 	.byte	0x00, 0xf0, 0x11, 0x00


	//----- nvinfo : EIATTR_KPARAM_INFO
	.align		4
.L_63:
        /*0028*/ 	.byte	0x04, 0x17
        /*002a*/ 	.short	(.L_65 - .L_64)
.L_64:
        /*002c*/ 	.word	0x00000000
        /*0030*/ 	.short	0x0001
        /*0032*/ 	.short	0x0008
        /*0034*/ 	.byte	0x00, 0xf5, 0x21, 0x00


	//----- nvinfo : EIATTR_KPARAM_INFO
	.align		4
.L_65:
        /*0038*/ 	.byte	0x04, 0x17
        /*003a*/ 	.short	(.L_67 - .L_66)
.L_66:
        /*003c*/ 	.word	0x00000000
        /*0040*/ 	.short	0x0000
        /*0042*/ 	.short	0x0000
        /*0044*/ 	.byte	0x00, 0xf5, 0x21, 0x00


	//----- nvinfo : EIATTR_SPARSE_MMA_MASK
	.align		4
.L_67:
        /*0048*/ 	.byte	0x03, 0x50
        /*004a*/ 	.short	0x0000


	//----- nvinfo : EIATTR_MAXREG_COUNT
	.align		4
        /*004c*/ 	.byte	0x03, 0x1b
        /*004e*/ 	.short	0x00ff


	//----- nvinfo : EIATTR_MERCURY_ISA_VERSION
	.align		4
        /*0050*/ 	.byte	0x03, 0x5f
        /*0052*/ 	.short	0x0101


	//----- nvinfo : EIATTR_VRC_CTA_INIT_COUNT
	.align		4
        /*0054*/ 	.byte	0x02, 0x4a
	.zero		1
	.zero		1


	//----- nvinfo : EIATTR_EXIT_INSTR_OFFSETS
	.align		4
        /*0058*/ 	.byte	0x04, 0x1c
        /*005a*/ 	.short	(.L_69 - .L_68)


	//   ....[0]....
.L_68:
        /*005c*/ 	.word	0x00000070


	//   ....[1]....
        /*0060*/ 	.word	0x000001b0


	//   ....[2]....
        /*0064*/ 	.word	0x00000210


	//   ....[3]....
        /*0068*/ 	.word	0x000002a0


	//----- nvinfo : EIATTR_CBANK_PARAM_SIZE
	.align		4
.L_69:
        /*006c*/ 	.byte	0x03, 0x19
        /*006e*/ 	.short	0x0018


	//----- nvinfo : EIATTR_PARAM_CBANK
	.align		4
        /*0070*/ 	.byte	0x04, 0x0a
        /*0072*/ 	.short	(.L_71 - .L_70)
	.align		4
.L_70:
        /*0074*/ 	.word	index@(.nv.constant0.AdjustContrast)
        /*0078*/ 	.short	0x0380
        /*007a*/ 	.short	0x0018


	//----- nvinfo : EIATTR_SW_WAR
	.align		4
.L_71:
        /*007c*/ 	.byte	0x04, 0x36
        /*007e*/ 	.short	(.L_73 - .L_72)
.L_72:
        /*0080*/ 	.word	0x00000008
.L_73:


//--------------------- .nv.info.AdjustBrightness --------------------------
	.section	.nv.info.AdjustBrightness,"",@"SHT_CUDA_INFO"
	.sectionflags	@""
	.align	4


	//----- nvinfo : EIATTR_CUDA_API_VERSION
	.align		4
        /*0000*/ 	.byte	0x04, 0x37
        /*0002*/ 	.short	(.L_75 - .L_74)
.L_74:
        /*0004*/ 	.word	0x00000082


	//----- nvinfo : EIATTR_KPARAM_INFO
	.align		4
.L_75:
        /*0008*/ 	.byte	0x04, 0x17
        /*000a*/ 	.short	(.L_77 - .L_76)
.L_76:
        /*000c*/ 	.word	0x00000000
        /*0010*/ 	.short	0x0003
        /*0012*/ 	.short	0x0014
        /*0014*/ 	.byte	0x00, 0xf0, 0x11, 0x00


	//----- nvinfo : EIATTR_KPARAM_INFO
	.align		4
.L_77:
        /*0018*/ 	.byte	0x04, 0x17
        /*001a*/ 	.short	(.L_79 - .L_78)
.L_78:
        /*001c*/ 	.word	0x00000000
        /*0020*/ 	.short	0x0002
        /*0022*/ 	.short	0x0010
        /*0024*/ 	.byte	0x00, 0xf0, 0x11, 0x00


	//----- nvinfo : EIATTR_KPARAM_INFO
	.align		4
.L_79:
        /*0028*/ 	.byte	0x04, 0x17
        /*002a*/ 	.short	(.L_81 - .L_80)
.L_80:
        /*002c*/ 	.word	0x00000000
        /*0030*/ 	.short	0x0001
        /*0032*/ 	.short	0x0008
        /*0034*/ 	.byte	0x00, 0xf5, 0x21, 0x00


	//----- nvinfo : EIATTR_KPARAM_INFO
	.align		4
.L_81:
        /*0038*/ 	.byte	0x04, 0x17
        /*003a*/ 	.short	(.L_83 - .L_82)
.L_82:
        /*003c*/ 	.word	0x00000000
        /*0040*/ 	.short	0x0000
        /*0042*/ 	.short	0x0000
        /*0044*/ 	.byte	0x00, 0xf5, 0x21, 0x00


	//----- nvinfo : EIATTR_SPARSE_MMA_MASK
	.align		4
.L_83:
        /*0048*/ 	.byte	0x03, 0x50
        /*004a*/ 	.short	0x0000


	//----- nvinfo : EIATTR_MAXREG_COUNT
	.align		4
        /*004c*/ 	.byte	0x03, 0x1b
        /*004e*/ 	.short	0x00ff


	//----- nvinfo : EIATTR_MERCURY_ISA_VERSION
	.align		4
        /*0050*/ 	.byte	0x03, 0x5f
        /*0052*/ 	.short	0x0101


	//----- nvinfo : EIATTR_VRC_CTA_INIT_COUNT
	.align		4
        /*0054*/ 	.byte	0x02, 0x4a
	.zero		1
	.zero		1


	//----- nvinfo : EIATTR_EXIT_INSTR_OFFSETS
	.align		4
        /*0058*/ 	.byte	0x04, 0x1c
        /*005a*/ 	.short	(.L_85 - .L_84)


	//   ....[0]....
.L_84:
        /*005c*/ 	.word	0x00000070


	//   ....[1]....
        /*0060*/ 	.word	0x00000150


	//   ....[2]....
        /*0064*/ 	.word	0x000001c0


	//   ....[3]....
        /*0068*/ 	.word	0x00000210


	//----- nvinfo : EIATTR_CBANK_PARAM_SIZE
	.align		4
.L_85:
        /*006c*/ 	.byte	0x03, 0x19
        /*006e*/ 	.short	0x0018


	//----- nvinfo : EIATTR_PARAM_CBANK
	.align		4
        /*0070*/ 	.byte	0x04, 0x0a
        /*0072*/ 	.short	(.L_87 - .L_86)
	.align		4
.L_86:
        /*0074*/ 	.word	index@(.nv.constant0.AdjustBrightness)
        /*0078*/ 	.short	0x0380
        /*007a*/ 	.short	0x0018


	//----- nvinfo : EIATTR_SW_WAR
	.align		4
.L_87:
        /*007c*/ 	.byte	0x04, 0x36
        /*007e*/ 	.short	(.L_89 - .L_88)
.L_88:
        /*0080*/ 	.word	0x00000008
.L_89:


//--------------------- .nv.info.ApplyThreshold   --------------------------
	.section	.nv.info.ApplyThreshold,"",@"SHT_CUDA_INFO"
	.sectionflags	@""
	.align	4


	//----- nvinfo : EIATTR_CUDA_API_VERSION
	.align		4
        /*0000*/ 	.byte	0x04, 0x37
        /*0002*/ 	.short	(.L_91 - .L_90)
.L_90:
        /*0004*/ 	.word	0x00000082


	//----- nvinfo : EIATTR_KPARAM_INFO
	.align		4
.L_91:
        /*0008*/ 	.byte	0x04, 0x17
        /*000a*/ 	.short	(.L_93 - .L_92)
.L_92:
        /*000c*/ 	.word	0x00000000
        /*0010*/ 	.short	0x0003
        /*0012*/ 	.short	0x0014
        /*0014*/ 	.byte	0x00, 0xf0, 0x11, 0x00


	//----- nvinfo : EIATTR_KPARAM_INFO
	.align		4
.L_93:
        /*0018*/ 	.byte	0x04, 0x17
        /*001a*/ 	.short	(.L_95 - .L_94)
.L_94:
        /*001c*/ 	.word	0x00000000
        /*0020*/ 	.short	0x0002
        /*0022*/ 	.short	0x0010
        /*0024*/ 	.byte	0x00, 0xf0, 0x11, 0x00


	//----- nvinfo : EIATTR_KPARAM_INFO
	.align		4
.L_95:
        /*0028*/ 	.byte	0x04, 0x17
        /*002a*/ 	.short	(.L_97 - .L_96)
.L_96:
        /*002c*/ 	.word	0x00000000
        /*0030*/ 	.short	0x0001
        /*0032*/ 	.short	0x0008
        /*0034*/ 	.byte	0x00, 0xf5, 0x21, 0x00


	//----- nvinfo : EIATTR_KPARAM_INFO
	.align		4
.L_97:
        /*0038*/ 	.byte	0x04, 0x17
        /*003a*/ 	.short	(.L_99 - .L_98)
.L_98:
        /*003c*/ 	.word	0x00000000
        /*0040*/ 	.short	0x0000
        /*0042*/ 	.short	0x0000
        /*0044*/ 	.byte	0x00, 0xf5, 0x21, 0x00


	//----- nvinfo : EIATTR_SPARSE_MMA_MASK
	.align		4
.L_99:
        /*0048*/ 	.byte	0x03, 0x50
        /*004a*/ 	.short	0x0000


	//----- nvinfo : EIATTR_MAXREG_COUNT
	.align		4
        /*004c*/ 	.byte	0x03, 0x1b
        /*004e*/ 	.short	0x00ff


	//----- nvinfo : EIATTR_MERCURY_ISA_VERSION
	.align		4
        /*0050*/ 	.byte	0x03, 0x5f
        /*0052*/ 	.short	0x0101


	//----- nvinfo : EIATTR_VRC_CTA_INIT_COUNT
	.align		4
        /*0054*/ 	.byte	0x02, 0x4a
	.zero		1
	.zero		1


	//----- nvinfo : EIATTR_EXIT_INSTR_OFFSETS
	.align		4
        /*0058*/ 	.byte	0x04, 0x1c
        /*005a*/ 	.short	(.L_101 - .L_100)


	//   ....[0]....
.L_100:
        /*005c*/ 	.word	0x00000070


	//   ....[1]....
        /*0060*/ 	.word	0x00000140


	//   ....[2]....
        /*0064*/ 	.word	0x000001b0


	//----- nvinfo : EIATTR_CBANK_PARAM_SIZE
	.align		4
.L_101:
        /*0068*/ 	.byte	0x03, 0x19
        /*006a*/ 	.short	0x0018


	//----- nvinfo : EIATTR_PARAM_CBANK
	.align		4
        /*006c*/ 	.byte	0x04, 0x0a
        /*006e*/ 	.short	(.L_103 - .L_102)
	.align		4
.L_102:
        /*0070*/ 	.word	index@(.nv.constant0.ApplyThreshold)
        /*0074*/ 	.short	0x0380
        /*0076*/ 	.short	0x0018


	//----- nvinfo : EIATTR_SW_WAR
	.align		4
.L_103:
        /*0078*/ 	.byte	0x04, 0x36
        /*007a*/ 	.short	(.L_105 - .L_104)
.L_104:
        /*007c*/ 	.word	0x00000008
.L_105:


//--------------------- .nv.info.Invert           --------------------------
	.section	.nv.info.Invert,"",@"SHT_CUDA_INFO"
	.sectionflags	@""
	.align	4


	//----- nvinfo : EIATTR_CUDA_API_VERSION
	.align		4
        /*0000*/ 	.byte	0x04, 0x37
        /*0002*/ 	.short	(.L_107 - .L_106)
.L_106:
        /*0004*/ 	.word	0x00000082


	//----- nvinfo : EIATTR_KPARAM_INFO
	.align		4
.L_107:
        /*0008*/ 	.byte	0x04, 0x17
        /*000a*/ 	.short	(.L_109 - .L_108)
.L_108:
        /*000c*/ 	.word	0x00000000
        /*0010*/ 	.short	0x0002
        /*0012*/ 	.short	0x0010
        /*0014*/ 	.byte	0x00, 0xf0, 0x11, 0x00


	//----- nvinfo : EIATTR_KPARAM_INFO
	.align		4
.L_109:
        /*0018*/ 	.byte	0x04, 0x17
        /*001a*/ 	.short	(.L_111 - .L_110)
.L_110:
        /*001c*/ 	.word	0x00000000
        /*0020*/ 	.short	0x0001
        /*0022*/ 	.short	0x0008
        /*0024*/ 	.byte	0x00, 0xf5, 0x21, 0x00


	//----- nvinfo : EIATTR_KPARAM_INFO
	.align		4
.L_111:
        /*0028*/ 	.byte	0x04, 0x17
        /*002a*/ 	.short	(.L_113 - .L_112)
.L_112:
        /*002c*/ 	.word	0x00000000
        /*0030*/ 	.short	0x0000
        /*0032*/ 	.short	0x0000
        /*0034*/ 	.byte	0x00, 0xf5, 0x21, 0x00


	//----- nvinfo : EIATTR_SPARSE_MMA_MASK
	.align		4
.L_113:
        /*0038*/ 	.byte	0x03, 0x50
        /*003a*/ 	.short	0x0000


	//----- nvinfo : EIATTR_MAXREG_COUNT
	.align		4
        /*003c*/ 	.byte	0x03, 0x1b
        /*003e*/ 	.short	0x00ff


	//----- nvinfo : EIATTR_MERCURY_ISA_VERSION
	.align		4
        /*0040*/ 	.byte	0x03, 0x5f
        /*0042*/ 	.short	0x0101


	//----- nvinfo : EIATTR_VRC_CTA_INIT_COUNT
	.align		4
        /*0044*/ 	.byte	0x02, 0x4a
	.zero		1
	.zero		1


	//----- nvinfo : EIATTR_EXIT_INSTR_OFFSETS
	.align		4
        /*0048*/ 	.byte	0x04, 0x1c
        /*004a*/ 	.short	(.L_115 - .L_114)


	//   ....[0]....
.L_114:
        /*004c*/ 	.word	0x00000070


	//   ....[1]....
        /*0050*/ 	.word	0x00000120


	//----- nvinfo : EIATTR_CBANK_PARAM_SIZE
	.align		4
.L_115:
        /*0054*/ 	.byte	0x03, 0x19
        /*0056*/ 	.short	0x0014


	//----- nvinfo : EIATTR_PARAM_CBANK
	.align		4
        /*0058*/ 	.byte	0x04, 0x0a
        /*005a*/ 	.short	(.L_117 - .L_116)
	.align		4
.L_116:
        /*005c*/ 	.word	index@(.nv.constant0.Invert)
        /*0060*/ 	.short	0x0380
        /*0062*/ 	.short	0x0014


	//----- nvinfo : EIATTR_SW_WAR
	.align		4
.L_117:
        /*0064*/ 	.byte	0x04, 0x36
        /*0066*/ 	.short	(.L_119 - .L_118)
.L_118:
        /*0068*/ 	.word	0x00000008
.L_119:


//--------------------- .nv.info.ConvertGray8ToRgb24 --------------------------
	.section	.nv.info.ConvertGray8ToRgb24,"",@"SHT_CUDA_INFO"
	.sectionflags	@""
	.align	4


	//----- nvinfo : EIATTR_CUDA_API_VERSION
	.align		4
        /*0000*/ 	.byte	0x04, 0x37
        /*0002*/ 	.short	(.L_121 - .L_120)
.L_120:
        /*0004*/ 	.word	0x00000082


	//----- nvinfo : EIATTR_KPARAM_INFO
	.align		4
.L_121:
        /*0008*/ 	.byte	0x04, 0x17
        /*000a*/ 	.short	(.L_123 - .L_122)
.L_122:
        /*000c*/ 	.word	0x00000000
        /*0010*/ 	.short	0x0002
        /*0012*/ 	.short	0x0010
        /*0014*/ 	.byte	0x00, 0xf0, 0x11, 0x00


	//----- nvinfo : EIATTR_KPARAM_INFO
	.align		4
.L_123:
        /*0018*/ 	.byte	0x04, 0x17
        /*001a*/ 	.short	(.L_125 - .L_124)
.L_124:
        /*001c*/ 	.word	0x00000000
        /*0020*/ 	.short	0x0001
        /*0022*/ 	.short	0x0008
        /*0024*/ 	.byte	0x00, 0xf5, 0x21, 0x00


	//----- nvinfo : EIATTR_KPARAM_INFO
	.align		4
.L_125:
        /*0028*/ 	.byte	0x04, 0x17
        /*002a*/ 	.short	(.L_127 - .L_126)
.L_126:
        /*002c*/ 	.word	0x00000000
        /*0030*/ 	.short	0x0000
        /*0032*/ 	.short	0x0000
        /*0034*/ 	.byte	0x00, 0xf5, 0x21, 0x00


	//----- nvinfo : EIATTR_SPARSE_MMA_MASK
	.align		4
.L_127:
        /*0038*/ 	.byte	0x03, 0x50
        /*003a*/ 	.short	0x0000


	//----- nvinfo : EIATTR_MAXREG_COUNT
	.align		4
        /*003c*/ 	.byte	0x03, 0x1b
        /*003e*/ 	.short	0x00ff


	//----- nvinfo : EIATTR_MERCURY_ISA_VERSION
	.align		4
        /*0040*/ 	.byte	0x03, 0x5f
        /*0042*/ 	.short	0x0101


	//----- nvinfo : EIATTR_VRC_CTA_INIT_COUNT
	.align		4
        /*0044*/ 	.byte	0x02, 0x4a
	.zero		1
	.zero		1


	//----- nvinfo : EIATTR_EXIT_INSTR_OFFSETS
	.align		4
        /*0048*/ 	.byte	0x04, 0x1c
        /*004a*/ 	.short	(.L_129 - .L_128)


	//   ....[0]....
.L_128:
        /*004c*/ 	.word	0x00000070


	//   ....[1]....
        /*0050*/ 	.word	0x00000140


	//----- nvinfo : EIATTR_CBANK_PARAM_SIZE
	.align		4
.L_129:
        /*0054*/ 	.byte	0x03, 0x19
        /*0056*/ 	.short	0x0014


	//----- nvinfo : EIATTR_PARAM_CBANK
	.align		4
        /*0058*/ 	.byte	0x04, 0x0a
        /*005a*/ 	.short	(.L_131 - .L_130)
	.align		4
.L_130:
        /*005c*/ 	.word	index@(.nv.constant0.ConvertGray8ToRgb24)
        /*0060*/ 	.short	0x0380
        /*0062*/ 	.short	0x0014


	//----- nvinfo : EIATTR_SW_WAR
	.align		4
.L_131:
        /*0064*/ 	.byte	0x04, 0x36
        /*0066*/ 	.short	(.L_133 - .L_132)
.L_132:
        /*0068*/ 	.word	0x00000008
.L_133:


//--------------------- .nv.info.ConvertRgb24ToGray8 --------------------------
	.section	.nv.info.ConvertRgb24ToGray8,"",@"SHT_CUDA_INFO"
	.sectionflags	@""
	.align	4


	//----- nvinfo : EIATTR_CUDA_API_VERSION
	.align		4
        /*0000*/ 	.byte	0x04, 0x37
        /*0002*/ 	.short	(.L_135 - .L_134)
.L_134:
        /*0004*/ 	.word	0x00000082


	//----- nvinfo : EIATTR_KPARAM_INFO
	.align		4
.L_135:
        /*0008*/ 	.byte	0x04, 0x17
        /*000a*/ 	.short	(.L_137 - .L_136)
.L_136:
        /*000c*/ 	.word	0x00000000
        /*0010*/ 	.short	0x0005
        /*0012*/ 	.short	0x0028
        /*0014*/ 	.byte	0x00, 0xf0, 0x11, 0x00


	//----- nvinfo : EIATTR_KPARAM_INFO
	.align		4
.L_137:
        /*0018*/ 	.byte	0x04, 0x17
        /*001a*/ 	.short	(.L_139 - .L_138)
.L_138:
        /*001c*/ 	.word	0x00000000
        /*0020*/ 	.short	0x0004
        /*0022*/ 	.short	0x0020
        /*0024*/ 	.byte	0x00, 0xf0, 0x21, 0x00


	//----- nvinfo : EIATTR_KPARAM_INFO
	.align		4
.L_139:
        /*0028*/ 	.byte	0x04, 0x17
        /*002a*/ 	.short	(.L_141 - .L_140)
.L_140:
        /*002c*/ 	.word	0x00000000
        /*0030*/ 	.short	0x0003
        /*0032*/ 	.short	0x0018
        /*0034*/ 	.byte	0x00, 0xf0, 0x21, 0x00


	//----- nvinfo : EIATTR_KPARAM_INFO
	.align		4
.L_141:
        /*0038*/ 	.byte	0x04, 0x17
        /*003a*/ 	.short	(.L_143 - .L_142)
.L_142:
        /*003c*/ 	.word	0x00000000
        /*0040*/ 	.short	0x0002
        /*0042*/ 	.short	0x0010
        /*0044*/ 	.byte	0x00, 0xf0, 0x21, 0x00


	//----- nvinfo : EIATTR_KPARAM_INFO
	.align		4
.L_143:
        /*0048*/ 	.byte	0x04, 0x17
        /*004a*/ 	.short	(.L_145 - .L_144)
.L_144:
        /*004c*/ 	.word	0x00000000
        /*0050*/ 	.short	0x0001
        /*0052*/ 	.short	0x0008
        /*0054*/ 	.byte	0x00, 0xf5, 0x21, 0x00


	//----- nvinfo : EIATTR_KPARAM_INFO
	.align		4
.L_145:
        /*0058*/ 	.byte	0x04, 0x17
        /*005a*/ 	.short	(.L_147 - .L_146)
.L_146:
        /*005c*/ 	.word	0x00000000
        /*0060*/ 	.short	0x0000
        /*0062*/ 	.short	0x0000
        /*0064*/ 	.byte	0x00, 0xf5, 0x21, 0x00


	//----- nvinfo : EIATTR_SPARSE_MMA_MASK
	.align		4
.L_147:
        /*0068*/ 	.byte	0x03, 0x50
        /*006a*/ 	.short	0x0000


	//----- nvinfo : EIATTR_MAXREG_COUNT
	.align		4
        /*006c*/ 	.byte	0x03, 0x1b
        /*006e*/ 	.short	0x00ff


	//----- nvinfo : EIATTR_MERCURY_ISA_VERSION
	.align		4
        /*0070*/ 	.byte	0x03, 0x5f
        /*0072*/ 	.short	0x0101


	//----- nvinfo : EIATTR_VRC_CTA_INIT_COUNT
	.align		4
        /*0074*/ 	.byte	0x02, 0x4a
	.zero		1
	.zero		1


	//----- nvinfo : EIATTR_EXIT_INSTR_OFFSETS
	.align		4
        /*0078*/ 	.byte	0x04, 0x1c
        /*007a*/ 	.short	(.L_149 - .L_148)


	//   ....[0]....
.L_148:
        /*007c*/ 	.word	0x00000070


	//   ....[1]....
        /*0080*/ 	.word	0x000001e0


	//   ....[2]....
        /*0084*/ 	.word	0x00000240


	//   ....[3]....
        /*0088*/ 	.word	0x000002a0


	//----- nvinfo : EIATTR_CBANK_PARAM_SIZE
	.align		4
.L_149:
        /*008c*/ 	.byte	0x03, 0x19
        /*008e*/ 	.short	0x002c


	//----- nvinfo : EIATTR_PARAM_CBANK
	.align		4
        /*0090*/ 	.byte	0x04, 0x0a
        /*0092*/ 	.short	(.L_151 - .L_150)
	.align		4
.L_150:
        /*0094*/ 	.word	index@(.nv.constant0.ConvertRgb24ToGray8)
        /*0098*/ 	.short	0x0380
        /*009a*/ 	.short	0x002c


	//----- nvinfo : EIATTR_SW_WAR
	.align		4
.L_151:
        /*009c*/ 	.byte	0x04, 0x36
        /*009e*/ 	.short	(.L_153 - .L_152)
.L_152:
        /*00a0*/ 	.word	0x00000008
.L_153:


//--------------------- .nv.callgraph             --------------------------
	.section	.nv.callgraph,"",@"SHT_CUDA_CALLGRAPH"
	.align	4
	.sectionentsize	8
	.align		4
        /*0000*/ 	.word	0x00000000
	.align		4
        /*0004*/ 	.word	0xffffffff
	.align		4
        /*0008*/ 	.word	0x00000000
	.align		4
        /*000c*/ 	.word	0xfffffffe
	.align		4
        /*0010*/ 	.word	0x00000000
	.align		4
        /*0014*/ 	.word	0xfffffffd
	.align		4
        /*0018*/ 	.word	0x00000000
	.align		4
        /*001c*/ 	.word	0xfffffffc


//--------------------- .text.ApplyU8LookupTablePerChannel --------------------------
	.section	.text.ApplyU8LookupTablePerChannel,"ax",@progbits
	.align	128
        .global         ApplyU8LookupTablePerChannel
        .type           ApplyU8LookupTablePerChannel,@function
        .size           ApplyU8LookupTablePerChannel,(.L_x_7 - ApplyU8LookupTablePerChannel)
        .other          ApplyU8LookupTablePerChannel,@"STO_CUDA_ENTRY STV_DEFAULT"
ApplyU8LookupTablePerChannel:
.text.ApplyU8LookupTablePerChannel:
[----:B------:R-:W-:Y:S01]  /*0000*/  LDC R1, c[0x0][0x37c] ;  /* 0x0000df00ff017b82 */ /* 0x000fe20000000800 */
[----:B------:R-:W0:Y:S01]  /*0010*/  S2R R7, SR_TID.X ;  /* 0x0000000000077919 */ /* 0x000e220000002100 */
[----:B------:R-:W1:Y:S01]  /*0020*/  LDCU.64 UR6, c[0x0][0x358] ;  /* 0x00006b00ff0677ac */ /* 0x000e620008000a00 */
[----:B------:R-:W2:Y:S01]  /*0030*/  S2R R4, SR_CTAID.X ;  /* 0x0000000000047919 */ /* 0x000ea20000002500 */
[----:B------:R-:W2:Y:S01]  /*0040*/  LDCU UR4, c[0x0][0x360] ;  /* 0x00006c00ff0477ac */ /* 0x000ea20008000800 */
[----:B------:R-:W3:Y:S01]  /*0050*/  LDCU UR5, c[0x0][0x398] ;  /* 0x00007300ff0577ac */ /* 0x000ee20008000800 */
[----:B0-----:R-:W-:-:S13]  /*0060*/  ISETP.GT.U32.AND P0, PT, R7, 0xff, PT ;  /* 0x000000ff0700780c */ /* 0x001fda0003f04070 */
[----:B------:R-:W0:Y:S02]  /*0070*/  @!P0 LDC.64 R2, c[0x0][0x390] ;  /* 0x0000e400ff028b82 */ /* 0x000e240000000a00 */
[----:B0-----:R-:W-:-:S05]  /*0080*/  @!P0 IADD3 R2, P1, PT, R7, R2, RZ ;  /* 0x0000000207028210 */ /* 0x001fca0007f3e0ff */
[----:B------:R-:W-:-:S05]  /*0090*/  @!P0 IMAD.X R3, RZ, RZ, R3, P1 ;  /* 0x000000ffff038224 */ /* 0x000fca00008e0603 */
[----:B-1----:R-:W4:Y:S01]  /*00a0*/  @!P0 LDG.E.U8 R2, desc[UR6][R2.64] ;  /* 0x0000000602028981 */ /* 0x002f22000c1e1100 */
[----:B------:R-:W-:Y:S01]  /*00b0*/  @!P0 MOV R0, 0x400 ;  /* 0x0000040000008802 */ /* 0x000fe20000000f00 */
[----:B--2---:R-:W-:Y:S01]  /*00c0*/  IMAD R4, R4, UR4, R7 ;  /* 0x0000000404047c24 */ /* 0x004fe2000f8e0207 */
[----:B------:R-:W0:Y:S04]  /*00d0*/  @!P0 S2R R5, SR_CgaCtaId ;  /* 0x0000000000058919 */ /* 0x000e280000008800 */
[----:B---3--:R-:W-:Y:S02]  /*00e0*/  ISETP.GE.AND P1, PT, R4, UR5, PT ;  /* 0x0000000504007c0c */ /* 0x008fe4000bf26270 */
[----:B0-----:R-:W-:-:S05]  /*00f0*/  @!P0 LEA R0, R5, R0, 0x18 ;  /* 0x0000000005008211 */ /* 0x001fca00078ec0ff */
[----:B------:R-:W-:-:S05]  /*0100*/  @!P0 IMAD.IADD R5, R0, 0x1, R7 ;  /* 0x0000000100058824 */ /* 0x000fca00078e0207 */
[----:B----4-:R0:W-:Y:S01]  /*0110*/  @!P0 STS.U8 [R5], R2 ;  /* 0x0000000205008388 */ /* 0x0101e20000000000 */
[----:B------:R-:W-:Y:S06]  /*0120*/  BAR.SYNC.DEFER_BLOCKING 0x0 ;  /* 0x0000000000007b1d */ /* 0x000fec0000010000 */
[----:B------:R-:W-:Y:S05]  /*0130*/  @P1 EXIT ;  /* 0x000000000000194d */ /* 0x000fea0003800000 */
[----:B------:R-:W0:Y:S01]  /*0140*/  LDCU.128 UR8, c[0x0][0x380] ;  /* 0x00007000ff0877ac */ /* 0x000e220008000c00 */
[----:B------:R-:W-:Y:S02]  /*0150*/  SHF.R.S32.HI R0, RZ, 0x1f, R4 ;  /* 0x0000001fff007819 */ /* 0x000fe40000011404 */
[----:B0-----:R-:W-:-:S04]  /*0160*/  IADD3 R2, P0, PT, R4, UR8, RZ ;  /* 0x0000000804027c10 */ /* 0x001fc8000ff1e0ff */
[----:B------:R-:W-:-:S05]  /*0170*/  IADD3.X R3, PT, PT, R0, UR9, RZ, P0, !PT ;  /* 0x0000000900037c10 */ /* 0x000fca00087fe4ff */
[----:B------:R-:W2:Y:S01]  /*0180*/  LDG.E.S8 R2, desc[UR6][R2.64] ;  /* 0x0000000602027981 */ /* 0x000ea2000c1e1300 */
[----:B------:R-:W0:Y:S01]  /*0190*/  S2UR UR5, SR_CgaCtaId ;  /* 0x00000000000579c3 */ /* 0x000e220000008800 */
[----:B------:R-:W-:Y:S01]  /*01a0*/  UMOV UR4, 0x400 ;  /* 0x0000040000047882 */ /* 0x000fe20000000000 */
[----:B------:R-:W-:-:S04]  /*01b0*/  IADD3 R4, P0, PT, R4, UR10, RZ ;  /* 0x0000000a04047c10 */ /* 0x000fc8000ff1e0ff */
[----:B------:R-:W-:Y:S01]  /*01c0*/  IADD3.X R5, PT, PT, R0, UR11, RZ, P0, !PT ;  /* 0x0000000b00057c10 */ /* 0x000fe200087fe4ff */
[----:B0-----:R-:W-:-:S09]  /*01d0*/  ULEA UR4, UR5, UR4, 0x18 ;  /* 0x0000000405047291 */ /* 0x001fd2000f8ec0ff */
[----:B--2---:R-:W0:Y:S04]  /*01e0*/  LDS.U8 R7, [R2+UR4] ;  /* 0x0000000402077984 */ /* 0x004e280008000000 */
[----:B0-----:R-:W-:Y:S01]  /*01f0*/  STG.E.U8 desc[UR6][R4.64], R7 ;  /* 0x0000000704007986 */ /* 0x001fe2000c101106 */
[----:B------:R-:W-:Y:S05]  /*0200*/  EXIT ;  /* 0x000000000000794d */ /* 0x000fea0003800000 */
.L_x_0:
[----:B------:R-:W-:-:S00]  /*0210*/  BRA `(.L_x_0) ;  /* 0xfffffffc00fc7947 */ /* 0x000fc0000383ffff */
[----:B------:R-:W-:-:S00]  /*0220*/  NOP ;  /* 0x0000000000007918 */ /* 0x000fc00000000000 */
        /* <DEDUP_REMOVED lines=13> */
.L_x_7:


//--------------------- .text.AdjustContrast      --------------------------
	.section	.text.AdjustContrast,"ax",@progbits
	.align	128
        .global         AdjustContrast
        .type           AdjustContrast,@function
        .size           AdjustContrast,(.L_x_8 - AdjustContrast)
        .other          AdjustContrast,@"STO_CUDA_ENTRY STV_DEFAULT"
AdjustContrast:
.text.AdjustContrast:
[----:B------:R-:W-:Y:S01]  /*0000*/  LDC R1, c[0x0][0x37c] ;  /* 0x0000df00ff017b82 */ /* 0x000fe20000000800 */
[----:B------:R-:W0:Y:S01]  /*0010*/  S2R R9, SR_CTAID.X ;  /* 0x0000000000097919 */ /* 0x000e220000002500 */
[----:B------:R-:W0:Y:S01]  /*0020*/  LDCU UR4, c[0x0][0x360] ;  /* 0x00006c00ff0477ac */ /* 0x000e220008000800 */
[----:B------:R-:W0:Y:S01]  /*0030*/  S2R R0, SR_TID.X ;  /* 0x0000000000007919 */ /* 0x000e220000002100 */
[----:B------:R-:W1:Y:S01]  /*0040*/  LDCU UR5, c[0x0][0x394] ;  /* 0x00007280ff0577ac */ /* 0x000e620008000800 */
[----:B0-----:R-:W-:-:S05]  /*0050*/  IMAD R9, R9, UR4, R0 ;  /* 0x0000000409097c24 */ /* 0x001fca000f8e0200 */
[----:B-1----:R-:W-:-:S13]  /*0060*/  ISETP.GE.AND P0, PT, R9, UR5, PT ;  /* 0x0000000509007c0c */ /* 0x002fda000bf06270 */
[----:B------:R-:W-:Y:S05]  /*0070*/  @P0 EXIT ;  /* 0x000000000000094d */ /* 0x000fea0003800000 */
[----:B------:R-:W0:Y:S01]  /*0080*/  LDCU.64 UR6, c[0x0][0x380] ;  /* 0x00007000ff0677ac */ /* 0x000e220008000a00 */
[----:B------:R-:W-:Y:S01]  /*0090*/  SHF.R.S32.HI R0, RZ, 0x1f, R9 ;  /* 0x0000001fff007819 */ /* 0x000fe20000011409 */
[----:B------:R-:W1:Y:S01]  /*00a0*/  LDCU.64 UR4, c[0x0][0x358] ;  /* 0x00006b00ff0477ac */ /* 0x000e620008000a00 */
[----:B0-----:R-:W-:Y:S01]  /*00b0*/  IADD3 R6, P0, PT, R9, UR6, RZ ;  /* 0x0000000609067c10 */ /* 0x001fe2000ff1e0ff */
[----:B------:R-:W0:Y:S03]  /*00c0*/  LDCU UR6, c[0x0][0x390] ;  /* 0x00007200ff0677ac */ /* 0x000e260008000800 */
[----:B------:R-:W-:-:S05]  /*00d0*/  IADD3.X R7, PT, PT, R0, UR7, RZ, P0, !PT ;  /* 0x0000000700077c10 */ /* 0x000fca00087fe4ff */
[----:B-1----:R-:W2:Y:S01]  /*00e0*/  LDG.E.S8 R6, desc[UR4][R6.64] ;  /* 0x0000000406067981 */ /* 0x002ea2000c1e1300 */
[----:B------:R-:W-:Y:S01]  /*00f0*/  IMAD.MOV.U32 R10, RZ, RZ, 0xff ;  /* 0x000000ffff0a7424 */ /* 0x000fe200078e00ff */
[----:B0-----:R-:W-:Y:S08]  /*0100*/  I2F.F64 R2, UR6 ;  /* 0x0000000600027d12 */ /* 0x001ff00008201c00 */
[----:B--2---:R-:W0:Y:S02]  /*0110*/  I2F.F64.S16 R4, R6 ;  /* 0x0000000600047312 */ /* 0x004e240000101c00 */
[----:B0-----:R-:W-:-:S08]  /*0120*/  DADD R4, R4, -128 ;  /* 0xc060000004047429 */ /* 0x001fd00000000000 */
[----:B------:R-:W-:-:S06]  /*0130*/  DFMA R2, R2, R4, 128 ;  /* 0x406000000202742b */ /* 0x000fcc0000000004 */
[----:B------:R-:W0:Y:S02]  /*0140*/  F2F.F32.F64 R8, R2 ;  /* 0x0000000200087310 */ /* 0x000e240000301000 */
[----:B0-----:R-:W-:-:S13]  /*0150*/  FSETP.GT.AND P0, PT, R8, 255, PT ;  /* 0x437f00000800780b */ /* 0x001fda0003f04000 */
[----:B------:R-:W0:Y:S01]  /*0160*/  @P0 LDC.64 R4, c[0x0][0x388] ;  /* 0x0000e200ff040b82 */ /* 0x000e220000000a00 */
[----:B------:R-:W-:Y:S02]  /*0170*/  @P0 PRMT R3, R10, 0x7610, R3 ;  /* 0x000076100a030816 */ /* 0x000fe40000000003 */
[----:B0-----:R-:W-:-:S05]  /*0180*/  @P0 IADD3 R4, P1, PT, R9, R4, RZ ;  /* 0x0000000409040210 */ /* 0x001fca0007f3e0ff */
[----:B------:R-:W-:-:S05]  /*0190*/  @P0 IMAD.X R5, R0, 0x1, R5, P1 ;  /* 0x0000000100050824 */ /* 0x000fca00008e0605 */
[----:B------:R0:W-:Y:S01]  /*01a0*/  @P0 STG.E.U8 desc[UR4][R4.64], R3 ;  /* 0x0000000304000986 */ /* 0x0001e2000c101104 */
[----:B------:R-:W-:Y:S05]  /*01b0*/  @P0 EXIT ;  /* 0x000000000000094d */ /* 0x000fea0003800000 */
[----:B------:R-:W-:-:S13]  /*01c0*/  FSETP.GEU.AND P0, PT, R8, RZ, PT ;  /* 0x000000ff0800720b */ /* 0x000fda0003f0e000 */
[----:B0-----:R-:W0:Y:S02]  /*01d0*/  @!P0 LDC.64 R2, c[0x0][0x388] ;  /* 0x0000e200ff028b82 */ /* 0x001e240000000a00 */
[----:B0-----:R-:W-:-:S05]  /*01e0*/  @!P0 IADD3 R2, P1, PT, R9, R2, RZ ;  /* 0x0000000209028210 */ /* 0x001fca0007f3e0ff */
[----:B------:R-:W-:-:S05]  /*01f0*/  @!P0 IMAD.X R3, R0, 0x1, R3, P1 ;  /* 0x0000000100038824 */ /* 0x000fca00008e0603 */
[----:B------:R0:W-:Y:S01]  /*0200*/  @!P0 STG.E.U8 desc[UR4][R2.64], RZ ;  /* 0x000000ff02008986 */ /* 0x0001e2000c101104 */
[----:B------:R-:W-:Y:S05]  /*0210*/  @!P0 EXIT ;  /* 0x000000000000894d */ /* 0x000fea0003800000 */
[----:B0-----:R-:W-:Y:S01]  /*0220*/  IMAD.MOV.U32 R3, RZ, RZ, 0x3f000000 ;  /* 0x3f000000ff037424 */ /* 0x001fe200078e00ff */
[----:B------:R-:W0:Y:S04]  /*0230*/  LDCU.64 UR6, c[0x0][0x388] ;  /* 0x00007100ff0677ac */ /* 0x000e280008000a00 */
[----:B------:R-:W-:-:S05]  /*0240*/  LOP3.LUT R3, R3, 0x80000000, R8, 0xb8, !PT ;  /* 0x8000000003037812 */ /* 0x000fca00078eb808 */
[----:B------:R-:W-:-:S04]  /*0250*/  FADD.RZ R8, R8, R3 ;  /* 0x0000000308087221 */ /* 0x000fc8000000c000 */
[----:B------:R-:W1:Y:S01]  /*0260*/  F2I.TRUNC.NTZ R5, R8 ;  /* 0x0000000800057305 */ /* 0x000e62000020f100 */
[----:B0-----:R-:W-:-:S04]  /*0270*/  IADD3 R2, P0, PT, R9, UR6, RZ ;  /* 0x0000000609027c10 */ /* 0x001fc8000ff1e0ff */
[----:B------:R-:W-:-:S05]  /*0280*/  IADD3.X R3, PT, PT, R0, UR7, RZ, P0, !PT ;  /* 0x0000000700037c10 */ /* 0x000fca00087fe4ff */
[----:B-1----:R-:W-:Y:S01]  /*0290*/  STG.E.U8 desc[UR4][R2.64], R5 ;  /* 0x0000000502007986 */ /* 0x002fe2000c101104 */
[----:B------:R-:W-:Y:S05]  /*02a0*/  EXIT ;  /* 0x000000000000794d */ /* 0x000fea0003800000 */
.L_x_1:
        /* <DEDUP_REMOVED lines=13> */
.L_x_8:


//--------------------- .text.AdjustBrightness    --------------------------
	.section	.text.AdjustBrightness,"ax",@progbits
	.align	128
        .global         AdjustBrightness
        .type           AdjustBrightness,@function
        .size           AdjustBrightness,(.L_x_9 - AdjustBrightness)
        .other          AdjustBrightness,@"STO_CUDA_ENTRY STV_DEFAULT"
AdjustBrightness:
.text.AdjustBrightness:
        /* <DEDUP_REMOVED lines=14> */
[----:B-1----:R-:W0:Y:S02]  /*00e0*/  LDG.E.S8 R2, desc[UR4][R2.64] ;  /* 0x0000000402027981 */ /* 0x002e24000c1e1300 */
[----:B0-----:R-:W-:-:S05]  /*00f0*/  VIADD R9, R2, UR6 ;  /* 0x0000000602097c36 */ /* 0x001fca0008000000 */
[----:B------:R-:W-:-:S13]  /*0100*/  ISETP.GT.AND P0, PT, R9, -0x1, PT ;  /* 0xffffffff0900780c */ /* 0x000fda0003f04270 */
[----:B------:R-:W0:Y:S02]  /*0110*/  @!P0 LDC.64 R4, c[0x0][0x388] ;  /* 0x0000e200ff048b82 */ /* 0x000e240000000a00 */
[----:B0-----:R-:W-:-:S05]  /*0120*/  @!P0 IADD3 R4, P1, PT, R7, R4, RZ ;  /* 0x0000000407048210 */ /* 0x001fca0007f3e0ff */
[----:B------:R-:W-:-:S05]  /*0130*/  @!P0 IMAD.X R5, R0, 0x1, R5, P1 ;  /* 0x0000000100058824 */ /* 0x000fca00008e0605 */
[----:B------:R0:W-:Y:S01]  /*0140*/  @!P0 STG.E.U8 desc[UR4][R4.64], RZ ;  /* 0x000000ff04008986 */ /* 0x0001e2000c101104 */
[----:B------:R-:W-:Y:S05]  /*0150*/  @!P0 EXIT ;  /* 0x000000000000894d */ /* 0x000fea0003800000 */
[----:B------:R-:W-:Y:S01]  /*0160*/  ISETP.GE.U32.AND P0, PT, R9, 0x100, PT ;  /* 0x000001000900780c */ /* 0x000fe20003f06070 */
[----:B0-----:R-:W-:-:S12]  /*0170*/  IMAD.MOV.U32 R4, RZ, RZ, 0xff ;  /* 0x000000ffff047424 */ /* 0x001fd800078e00ff */
[----:B------:R-:W0:Y:S02]  /*0180*/  @P0 LDC.64 R2, c[0x0][0x388] ;  /* 0x0000e200ff020b82 */ /* 0x000e240000000a00 */
[----:B0-----:R-:W-:-:S05]  /*0190*/  @P0 IADD3 R2, P1, PT, R7, R2, RZ ;  /* 0x0000000207020210 */ /* 0x001fca0007f3e0ff */
[----:B------:R-:W-:-:S05]  /*01a0*/  @P0 IMAD.X R3, R0, 0x1, R3, P1 ;  /* 0x0000000100030824 */ /* 0x000fca00008e0603 */
[----:B------:R0:W-:Y:S01]  /*01b0*/  @P0 STG.E.U8 desc[UR4][R2.64], R4 ;  /* 0x0000000402000986 */ /* 0x0001e2000c101104 */
[----:B------:R-:W-:Y:S05]  /*01c0*/  @P0 EXIT ;  /* 0x000000000000094d */ /* 0x000fea0003800000 */
[----:B------:R-:W0:Y:S02]  /*01d0*/  LDCU.64 UR6, c[0x0][0x388] ;  /* 0x00007100ff0677ac */ /* 0x000e240008000a00 */
[----:B0-----:R-:W-:-:S04]  /*01e0*/  IADD3 R2, P0, PT, R7, UR6, RZ ;  /* 0x0000000607027c10 */ /* 0x001fc8000ff1e0ff */
[----:B------:R-:W-:-:S05]  /*01f0*/  IADD3.X R3, PT, PT, R0, UR7, RZ, P0, !PT ;  /* 0x0000000700037c10 */ /* 0x000fca00087fe4ff */
[----:B------:R-:W-:Y:S01]  /*0200*/  STG.E.U8 desc[UR4][R2.64], R9 ;  /* 0x0000000902007986 */ /* 0x000fe2000c101104 */
[----:B------:R-:W-:Y:S05]  /*0210*/  EXIT ;  /* 0x000000000000794d */ /* 0x000fea0003800000 */
.L_x_2:
        /* <DEDUP_REMOVED lines=14> */
.L_x_9:


//--------------------- .text.ApplyThreshold      --------------------------
	.section	.text.ApplyThreshold,"ax",@progbits
	.align	128
        .global         ApplyThreshold
        .type           ApplyThreshold,@function
        .size           ApplyThreshold,(.L_x_10 - ApplyThreshold)
        .other          ApplyThreshold,@"STO_CUDA_ENTRY STV_DEFAULT"
ApplyThreshold:
.text.ApplyThreshold:
        /* <DEDUP_REMOVED lines=15> */
[----:B0-----:R-:W-:-:S13]  /*00f0*/  ISETP.GE.AND P0, PT, R2, UR6, PT ;  /* 0x0000000602007c0c */ /* 0x001fda000bf06270 */
[----:B------:R-:W0:Y:S02]  /*0100*/  @!P0 LDC.64 R4, c[0x0][0x388] ;  /* 0x0000e200ff048b82 */ /* 0x000e240000000a00 */
[----:B0-----:R-:W-:-:S05]  /*0110*/  @!P0 IADD3 R4, P1, PT, R7, R4, RZ ;  /* 0x0000000407048210 */ /* 0x001fca0007f3e0ff */
[----:B------:R-:W-:-:S05]  /*0120*/  @!P0 IMAD.X R5, R0, 0x1, R5, P1 ;  /* 0x0000000100058824 */ /* 0x000fca00008e0605 */
[----:B------:R0:W-:Y:S01]  /*0130*/  @!P0 STG.E.U8 desc[UR4][R4.64], RZ ;  /* 0x000000ff04008986 */ /* 0x0001e2000c101104 */
[----:B------:R-:W-:Y:S05]  /*0140*/  @!P0 EXIT ;  /* 0x000000000000894d */ /* 0x000fea0003800000 */
[----:B------:R-:W1:Y:S01]  /*0150*/  LDCU.64 UR6, c[0x0][0x388] ;  /* 0x00007100ff0677ac */ /* 0x000e620008000a00 */
[----:B0-----:R-:W-:Y:S01]  /*0160*/  IMAD.MOV.U32 R4, RZ, RZ, 0xff ;  /* 0x000000ffff047424 */ /* 0x001fe200078e00ff */
[----:B-1----:R-:W-:-:S04]  /*0170*/  IADD3 R2, P0, PT, R7, UR6, RZ ;  /* 0x0000000607027c10 */ /* 0x002fc8000ff1e0ff */
[----:B------:R-:W-:Y:S02]  /*0180*/  IADD3.X R3, PT, PT, R0, UR7, RZ, P0, !PT ;  /* 0x0000000700037c10 */ /* 0x000fe400087fe4ff */
[----:B------:R-:W-:-:S05]  /*0190*/  PRMT R0, R4, 0x7610, R0 ;  /* 0x0000761004007816 */ /* 0x000fca0000000000 */
[----:B------:R-:W-:Y:S01]  /*01a0*/  STG.E.U8 desc[UR4][R2.64], R0 ;  /* 0x0000000002007986 */ /* 0x000fe2000c101104 */
[----:B------:R-:W-:Y:S05]  /*01b0*/  EXIT ;  /* 0x000000000000794d */ /* 0x000fea0003800000 */
.L_x_3:
        /* <DEDUP_REMOVED lines=12> */
.L_x_10:


//--------------------- .text.Invert              --------------------------
	.section	.text.Invert,"ax",@progbits
	.align	128
        .global         Invert
        .type           Invert,@function
        .size           Invert,(.L_x_11 - Invert)
        .other          Invert,@"STO_CUDA_ENTRY STV_DEFAULT"
Invert:
.text.Invert:
        /* <DEDUP_REMOVED lines=8> */
[----:B------:R-:W0:Y:S01]  /*0080*/  LDCU.128 UR8, c[0x0][0x380] ;  /* 0x00007000ff0877ac */ /* 0x000e220008000c00 */
[----:B------:R-:W-:Y:S01]  /*0090*/  SHF.R.S32.HI R0, RZ, 0x1f, R4 ;  /* 0x0000001fff007819 */ /* 0x000fe20000011404 */
[----:B------:R-:W1:Y:S01]  /*00a0*/  LDCU.64 UR4, c[0x0][0x358] ;  /* 0x00006b00ff0477ac */ /* 0x000e620008000a00 */
[----:B0-----:R-:W-:-:S04]  /*00b0*/  IADD3 R2, P0, PT, R4, UR8, RZ ;  /* 0x0000000804027c10 */ /* 0x001fc8000ff1e0ff */
[----:B------:R-:W-:-:S05]  /*00c0*/  IADD3.X R3, PT, PT, R0, UR9, RZ, P0, !PT ;  /* 0x0000000900037c10 */ /* 0x000fca00087fe4ff */
[----:B-1----:R-:W2:Y:S01]  /*00d0*/  LDG.E.U8 R2, desc[UR4][R2.64] ;  /* 0x0000000402027981 */ /* 0x002ea2000c1e1100 */
[----:B------:R-:W-:-:S04]  /*00e0*/  IADD3 R4, P0, PT, R4, UR10, RZ ;  /* 0x0000000a04047c10 */ /* 0x000fc8000ff1e0ff */
[----:B------:R-:W-:Y:S02]  /*00f0*/  IADD3.X R5, PT, PT, R0, UR11, RZ, P0, !PT ;  /* 0x0000000b00057c10 */ /* 0x000fe400087fe4ff */
[----:B--2---:R-:W-:-:S05]  /*0100*/  LOP3.LUT R7, RZ, R2, RZ, 0x33, !PT ;  /* 0x00000002ff077212 */ /* 0x004fca00078e33ff */
[----:B------:R-:W-:Y:S01]  /*0110*/  STG.E.U8 desc[UR4][R4.64], R7 ;  /* 0x0000000704007986 */ /* 0x000fe2000c101104 */
[----:B------:R-:W-:Y:S05]  /*0120*/  EXIT ;  /* 0x000000000000794d */ /* 0x000fea0003800000 */
.L_x_4:
        /* <DEDUP_REMOVED lines=13> */
.L_x_11:


//--------------------- .text.ConvertGray8ToRgb24 --------------------------
	.section	.text.ConvertGray8ToRgb24,"ax",@progbits
	.align	128
        .global         ConvertGray8ToRgb24
        .type           ConvertGray8ToRgb24,@function
        .size           ConvertGray8ToRgb24,(.L_x_12 - ConvertGray8ToRgb24)
        .other          ConvertGray8ToRgb24,@"STO_CUDA_ENTRY STV_DEFAULT"
ConvertGray8ToRgb24:
.text.ConvertGray8ToRgb24:
        /* <DEDUP_REMOVED lines=9> */
[----:B------:R-:W1:Y:S01]  /*0090*/  LDCU.64 UR4, c[0x0][0x358] ;  /* 0x00006b00ff0477ac */ /* 0x000e620008000a00 */
[----:B0-----:R-:W-:-:S04]  /*00a0*/  IADD3 R2, P0, PT, R0, UR8, RZ ;  /* 0x0000000800027c10 */ /* 0x001fc8000ff1e0ff */
[----:B------:R-:W-:-:S05]  /*00b0*/  LEA.HI.X.SX32 R3, R0, UR9, 0x1, P0 ;  /* 0x0000000900037c11 */ /* 0x000fca00080f0eff */
[----:B-1----:R-:W2:Y:S01]  /*00c0*/  LDG.E.U8 R7, desc[UR4][R2.64] ;  /* 0x0000000402077981 */ /* 0x002ea2000c1e1100 */
[----:B------:R-:W-:-:S05]  /*00d0*/  IMAD R0, R0, 0x3, RZ ;  /* 0x0000000300007824 */ /* 0x000fca00078e02ff */
[----:B------:R-:W-:-:S04]  /*00e0*/  IADD3 R4, P0, PT, R0, UR10, RZ ;  /* 0x0000000a00047c10 */ /* 0x000fc8000ff1e0ff */
[----:B------:R-:W-:-:S05]  /*00f0*/  LEA.HI.X.SX32 R5, R0, UR11, 0x1, P0 ;  /* 0x0000000b00057c11 */ /* 0x000fca00080f0eff */
[----:B--2---:R-:W-:Y:S04]  /*0100*/  STG.E.U8 desc[UR4][R4.64], R7 ;  /* 0x0000000704007986 */ /* 0x004fe8000c101104 */
[----:B------:R-:W-:Y:S04]  /*0110*/  STG.E.U8 desc[UR4][R4.64+0x1], R7 ;  /* 0x0000010704007986 */ /* 0x000fe8000c101104 */
[----:B------:R-:W2:Y:S04]  /*0120*/  LDG.E.U8 R9, desc[UR4][R2.64] ;  /* 0x0000000402097981 */ /* 0x000ea8000c1e1100 */
[----:B--2---:R-:W-:Y:S01]  /*0130*/  STG.E.U8 desc[UR4][R4.64+0x2], R9 ;  /* 0x0000020904007986 */ /* 0x004fe2000c101104 */
[----:B------:R-:W-:Y:S05]  /*0140*/  EXIT ;  /* 0x000000000000794d */ /* 0x000fea0003800000 */
.L_x_5:
        /* <DEDUP_REMOVED lines=11> */
.L_x_12:


//--------------------- .text.ConvertRgb24ToGray8 --------------------------
	.section	.text.ConvertRgb24ToGray8,"ax",@progbits
	.align	128
        .global         ConvertRgb24ToGray8
        .type           ConvertRgb24ToGray8,@function
        .size           ConvertRgb24ToGray8,(.L_x_13 - ConvertRgb24ToGray8)
        .other          ConvertRgb24ToGray8,@"STO_CUDA_ENTRY STV_DEFAULT"
ConvertRgb24ToGray8:
.text.ConvertRgb24ToGray8:
        /* <DEDUP_REMOVED lines=9> */
[----:B------:R-:W-:Y:S01]  /*0090*/  IMAD R3, R0, 0x3, RZ ;  /* 0x0000000300037824 */ /* 0x000fe200078e02ff */
[----:B------:R-:W1:Y:S01]  /*00a0*/  LDCU.64 UR4, c[0x0][0x358] ;  /* 0x00006b00ff0477ac */ /* 0x000e620008000a00 */
[----:B------:R-:W2:Y:S03]  /*00b0*/  LDCU.128 UR8, c[0x0][0x390] ;  /* 0x00007200ff0877ac */ /* 0x000ea60008000c00 */
[----:B0-----:R-:W-:-:S04]  /*00c0*/  IADD3 R2, P0, PT, R3, UR6, RZ ;  /* 0x0000000603027c10 */ /* 0x001fc8000ff1e0ff */
[----:B------:R-:W-:Y:S01]  /*00d0*/  LEA.HI.X.SX32 R3, R3, UR7, 0x1, P0 ;  /* 0x0000000703037c11 */ /* 0x000fe200080f0eff */
[----:B------:R-:W0:Y:S04]  /*00e0*/  LDCU.64 UR6, c[0x0][0x3a0] ;  /* 0x00007400ff0677ac */ /* 0x000e280008000a00 */
[----:B-1----:R-:W3:Y:S04]  /*00f0*/  LDG.E.S8 R11, desc[UR4][R2.64+0x1] ;  /* 0x00000104020b7981 */ /* 0x002ee8000c1e1300 */
[----:B------:R-:W4:Y:S04]  /*0100*/  LDG.E.S8 R10, desc[UR4][R2.64] ;  /* 0x00000004020a7981 */ /* 0x000f28000c1e1300 */
[----:B------:R-:W5:Y:S01]  /*0110*/  LDG.E.S8 R8, desc[UR4][R2.64+0x2] ;  /* 0x0000020402087981 */ /* 0x000f62000c1e1300 */
[----:B---3--:R-:W2:Y:S08]  /*0120*/  I2F.F64.S16 R6, R11 ;  /* 0x0000000b00067312 */ /* 0x008eb00000101c00 */
[----:B----4-:R-:W1:Y:S01]  /*0130*/  I2F.F64.S16 R4, R10 ;  /* 0x0000000a00047312 */ /* 0x010e620000101c00 */
[----:B--2---:R-:W-:-:S07]  /*0140*/  DMUL R6, R6, UR10 ;  /* 0x0000000a06067c28 */ /* 0x004fce0008000000 */
[----:B-----5:R-:W0:Y:S01]  /*0150*/  I2F.F64.S16 R8, R8 ;  /* 0x0000000800087312 */ /* 0x020e220000101c00 */
[----:B-1----:R-:W-:-:S08]  /*0160*/  DFMA R4, R4, UR8, R6 ;  /* 0x0000000804047c2b */ /* 0x002fd00008000006 */
[----:B0-----:R-:W-:-:S08]  /*0170*/  DFMA R4, R8, UR6, R4 ;  /* 0x0000000608047c2b */ /* 0x001fd00008000004 */
[----:B------:R-:W-:-:S14]  /*0180*/  DSETP.GE.AND P0, PT, R4, 255, PT ;  /* 0x406fe0000400742a */ /* 0x000fdc0003f06000 */
[----:B------:R-:W0:Y:S02]  /*0190*/  @P0 LDC.64 R6, c[0x0][0x388] ;  /* 0x0000e200ff060b82 */ /* 0x000e240000000a00 */
[----:B0-----:R-:W-:Y:S01]  /*01a0*/  @P0 IADD3 R2, P1, PT, R0, R6, RZ ;  /* 0x0000000600020210 */ /* 0x001fe20007f3e0ff */
[----:B------:R-:W-:-:S03]  /*01b0*/  IMAD.MOV.U32 R6, RZ, RZ, 0xff ;  /* 0x000000ffff067424 */ /* 0x000fc600078e00ff */
[----:B------:R-:W-:-:S05]  /*01c0*/  @P0 LEA.HI.X.SX32 R3, R0, R7, 0x1, P1 ;  /* 0x0000000700030211 */ /* 0x000fca00008f0eff */
[----:B------:R0:W-:Y:S01]  /*01d0*/  @P0 STG.E.U8 desc[UR4][R2.64], R6 ;  /* 0x0000000602000986 */ /* 0x0001e2000c101104 */
[----:B------:R-:W-:Y:S05]  /*01e0*/  @P0 EXIT ;  /* 0x000000000000094d */ /* 0x000fea0003800000 */
[----:B------:R-:W-:-:S14]  /*01f0*/  DSETP.GTU.AND P0, PT, R4, RZ, PT ;  /* 0x000000ff0400722a */ /* 0x000fdc0003f0c000 */
[----:B0-----:R-:W0:Y:S02]  /*0200*/  @!P0 LDC.64 R2, c[0x0][0x388] ;  /* 0x0000e200ff028b82 */ /* 0x001e240000000a00 */
[----:B0-----:R-:W-:-:S04]  /*0210*/  @!P0 IADD3 R2, P1, PT, R0, R2, RZ ;  /* 0x0000000200028210 */ /* 0x001fc80007f3e0ff */
[----:B------:R-:W-:-:S05]  /*0220*/  @!P0 LEA.HI.X.SX32 R3, R0, R3, 0x1, P1 ;  /* 0x0000000300038211 */ /* 0x000fca00008f0eff */
[----:B------:R0:W-:Y:S01]  /*0230*/  @!P0 STG.E.U8 desc[UR4][R2.64], RZ ;  /* 0x000000ff02008986 */ /* 0x0001e2000c101104 */
[----:B------:R-:W-:Y:S05]  /*0240*/  @!P0 EXIT ;  /* 0x000000000000894d */ /* 0x000fea0003800000 */
[----:B------:R-:W0:Y:S01]  /*0250*/  LDCU.64 UR6, c[0x0][0x388] ;  /* 0x00007100ff0677ac */ /* 0x000e220008000a00 */
[----:B------:R-:W1:Y:S01]  /*0260*/  F2I.F64.TRUNC R5, R4 ;  /* 0x0000000400057311 */ /* 0x000e62000030d100 */
[----:B0-----:R-:W-:-:S04]  /*0270*/  IADD3 R2, P0, PT, R0, UR6, RZ ;  /* 0x0000000600027c10 */ /* 0x001fc8000ff1e0ff */
[----:B------:R-:W-:-:S05]  /*0280*/  LEA.HI.X.SX32 R3, R0, UR7, 0x1, P0 ;  /* 0x0000000700037c11 */ /* 0x000fca00080f0eff */
[----:B-1----:R-:W-:Y:S01]  /*0290*/  STG.E.U8 desc[UR4][R2.64], R5 ;  /* 0x0000000502007986 */ /* 0x002fe2000c101104 */
[----:B------:R-:W-:Y:S05]  /*02a0*/  EXIT ;  /* 0x000000000000794d */ /* 0x000fea0003800000 */
.L_x_6:
        /* <DEDUP_REMOVED lines=13> */
.L_x_13:


//--------------------- .nv.shared.ApplyU8LookupTablePerChannel --------------------------
	.section	.nv.shared.ApplyU8LookupTablePerChannel,"aw",@nobits
	.sectionflags	@""
.nv.shared.ApplyU8LookupTablePerChannel:
	.zero		1280


//--------------------- .nv.shared.reserved.0     --------------------------
	.section	.nv.shared.reserved.0,"aw",@nobits
	.weak		__nv_reservedSMEM_offset_0_alias
	.size		__nv_reservedSMEM_offset_0_alias, 0, 64
	.other		__nv_reservedSMEM_offset_0_alias,@"STO_CUDA_RESERVED_SHARED STV_DEFAULT"
__nv_reservedSMEM_offset_0_alias:
	.zero		0
	.zero		64


//--------------------- .nv.constant0.ApplyU8LookupTablePerChannel --------------------------
	.section	.nv.constant0.ApplyU8LookupTablePerChannel,"a",@progbits
	.sectionflags	@""
	.align	4
.nv.constant0.ApplyU8LookupTablePerChannel:
	.zero		924


//--------------------- .nv.constant0.AdjustContrast --------------------------
	.section	.nv.constant0.AdjustContrast,"a",@progbits
	.sectionflags	@""
	.align	4
.nv.constant0.AdjustContrast:
	.zero		920


//--------------------- .nv.constant0.AdjustBrightness --------------------------
	.section	.nv.constant0.AdjustBrightness,"a",@progbits
	.sectionflags	@""
	.align	4
.nv.constant0.AdjustBrightness:
	.zero		920


//--------------------- .nv.constant0.ApplyThreshold --------------------------
	.section	.nv.constant0.ApplyThreshold,"a",@progbits
	.sectionflags	@""
	.align	4
.nv.constant0.ApplyThreshold:
	.zero		920


//--------------------- .nv.constant0.Invert      --------------------------
	.section	.nv.constant0.Invert,"a",@progbits
	.sectionflags	@""
	.align	4
.nv.constant0.Invert:
	.zero		916


//--------------------- .nv.constant0.ConvertGray8ToRgb24 --------------------------
	.section	.nv.constant0.ConvertGray8ToRgb24,"a",@progbits
	.sectionflags	@""
	.align	4
.nv.constant0.ConvertGray8ToRgb24:
	.zero		916


//--------------------- .nv.constant0.ConvertRgb24ToGray8 --------------------------
	.section	.nv.constant0.ConvertRgb24ToGray8,"a",@progbits
	.sectionflags	@""
	.align	4
.nv.constant0.ConvertRgb24ToGray8:
	.zero		940


//--------------------- SYMBOLS --------------------------

	.type		.nv.reservedSmem.offset0,@object
	.size		.nv.reservedSmem.offset0,0x4
	.type		.nv.reservedSmem.cap,@object
	.size		.nv.reservedSmem.cap,0x4
